//
// Generated by NVIDIA NVVM Compiler
//
// Compiler Build ID: CL-36424714
// Cuda compilation tools, release 13.0, V13.0.88
// Based on NVVM 20.0.0
//

.version 9.0
.target sm_100
.address_size 64

	// .globl	_Z10findSubstrPcS_Pi
.extern .func  (.param .b32 func_retval0) vprintf
(
	.param .b64 vprintf_param_0,
	.param .b64 vprintf_param_1
)
;
.global .align 1 .b8 $str[31] = {83, 117, 98, 115, 116, 114, 105, 110, 103, 32, 112, 114, 101, 115, 101, 110, 116, 32, 97, 116, 32, 105, 110, 100, 101, 120, 32, 37, 105, 10};

.visible .entry _Z10findSubstrPcS_Pi(
	.param .u64 .ptr .align 1 _Z10findSubstrPcS_Pi_param_0,
	.param .u64 .ptr .align 1 _Z10findSubstrPcS_Pi_param_1,
	.param .u64 .ptr .align 1 _Z10findSubstrPcS_Pi_param_2
)
{
	.local .align 8 .b8 	__local_depot0[8];
	.reg .b64 	%SP;
	.reg .b64 	%SPL;
	.reg .pred 	%p<4>;
	.reg .b16 	%rs<3>;
	.reg .b32 	%r<10>;
	.reg .b64 	%rd<15>;

	mov.u64 	%SPL, __local_depot0;
	cvta.local.u64 	%SP, %SPL;
	ld.param.u64 	%rd3, [_Z10findSubstrPcS_Pi_param_0];
	ld.param.u64 	%rd4, [_Z10findSubstrPcS_Pi_param_1];
	ld.param.u64 	%rd5, [_Z10findSubstrPcS_Pi_param_2];
	cvta.to.global.u64 	%rd6, %rd5;
	ld.global.u32 	%r1, [%rd6];
	mov.u32 	%r2, %tid.x;
	setp.lt.s32 	%p1, %r1, 1;
	@%p1 bra 	$L__BB0_4;
	cvta.to.global.u64 	%rd1, %rd3;
	cvta.to.global.u64 	%rd2, %rd4;
	mov.b32 	%r9, 0;
$L__BB0_2:
	add.s32 	%r6, %r9, %r2;
	cvt.u64.u32 	%rd7, %r6;
	add.s64 	%rd8, %rd1, %rd7;
	ld.global.u8 	%rs1, [%rd8];
	cvt.u64.u32 	%rd9, %r9;
	add.s64 	%rd10, %rd2, %rd9;
	ld.global.u8 	%rs2, [%rd10];
	setp.ne.s16 	%p2, %rs1, %rs2;
	@%p2 bra 	$L__BB0_5;
	add.s32 	%r9, %r9, 1;
	setp.ne.s32 	%p3, %r9, %r1;
	@%p3 bra 	$L__BB0_2;
$L__BB0_4:
	add.u64 	%rd11, %SP, 0;
	add.u64 	%rd12, %SPL, 0;
	st.local.u32 	[%rd12], %r2;
	mov.u64 	%rd13, $str;
	cvta.global.u64 	%rd14, %rd13;
	{ // callseq 0, 0
	.param .b64 param0;
	st.param.b64 	[param0], %rd14;
	.param .b64 param1;
	st.param.b64 	[param1], %rd11;
	.param .b32 retval0;
	call.uni (retval0), 
	vprintf, 
	(
	param0, 
	param1
	);
	ld.param.b32 	%r7, [retval0];
	} // callseq 0
$L__BB0_5:
	ret;

}


// ===== COMPILED SASS (sm_100) =====

	.target	sm_100

	.elftype	@"ET_EXEC"


//--------------------- .note.nv.tkinfo           --------------------------
	.section	.note.nv.tkinfo,"",@"SHT_NOTE"
	.sectionflags	@"SHF_NOTE_NV_TKINFO"
	.tkinfo
        /*0018*/ 	.word	0x00000002
        /*0030*/ 	.string	""
        /*0030*/ 	.string	"ptxas"
        /*0030*/ 	.string	"Cuda compilation tools, release 13.0, V13.0.88"
        /*0030*/ 	.string	"Build cuda_13.0.r13.0/compiler.36424714_0"
        /*0030*/ 	.string	"-arch sm_100 -m 64 "



//--------------------- .note.nv.cuinfo           --------------------------
	.section	.note.nv.cuinfo,"",@"SHT_NOTE"
	.sectionflags	@"SHF_NOTE_NV_CUINFO"
        /*0018*/ 	.short	0x0002
        /*001a*/ 	.short	0x0064
        /*001c*/ 	.short	0x0082
	.zero		2


//--------------------- .nv.info                  --------------------------
	.section	.nv.info,"",@"SHT_CUDA_INFO"
	.align	4


	//----- nvinfo : EIATTR_REGCOUNT
	.align		4
        /*0000*/ 	.byte	0x04, 0x2f
        /*0002*/ 	.short	(.L_2 - .L_1)
	.align		4
.L_1:
        /*0004*/ 	.word	index@(_Z10findSubstrPcS_Pi)
        /*0008*/ 	.word	0x00000018


	//----- nvinfo : EIATTR_FRAME_SIZE
	.align		4
.L_2:
        /*000c*/ 	.byte	0x04, 0x11
        /*000e*/ 	.short	(.L_4 - .L_3)
	.align		4
.L_3:
        /*0010*/ 	.word	index@(_Z10findSubstrPcS_Pi)
        /*0014*/ 	.word	0x00000008


	//----- nvinfo : EIATTR_MIN_STACK_SIZE
	.align		4
.L_4:
        /*0018*/ 	.byte	0x04, 0x12
        /*001a*/ 	.short	(.L_6 - .L_5)
	.align		4
.L_5:
        /*001c*/ 	.word	index@(_Z10findSubstrPcS_Pi)
        /*0020*/ 	.word	0x00000008
.L_6:


//--------------------- .nv.compat                --------------------------
	.section	.nv.compat,"",@"SHT_CUDA_COMPAT_INFO"
	.align	4
        /*0000*/ 	.byte	0x02, 0x09, 0x00, 0x00, 0x02, 0x02, 0x01, 0x00, 0x02, 0x05, 0x05, 0x00, 0x03, 0x07, 0x01, 0x01
        /*0010*/ 	.byte	0x02, 0x03, 0x00, 0x00, 0x02, 0x06, 0x01, 0x00, 0x04, 0x0b, 0x08, 0x00, 0x09, 0x00, 0x00, 0x00
        /*0020*/ 	.byte	0x00, 0x00, 0x00, 0x00


//--------------------- .nv.info._Z10findSubstrPcS_Pi --------------------------
	.section	.nv.info._Z10findSubstrPcS_Pi,"",@"SHT_CUDA_INFO"
	.sectionflags	@""
	.align	4


	//----- nvinfo : EIATTR_CUDA_API_VERSION
	.align		4
        /*0000*/ 	.byte	0x04, 0x37
        /*0002*/ 	.short	(.L_8 - .L_7)
.L_7:
        /*0004*/ 	.word	0x00000082


	//----- nvinfo : EIATTR_KPARAM_INFO
	.align		4
.L_8:
        /*0008*/ 	.byte	0x04, 0x17
        /*000a*/ 	.short	(.L_10 - .L_9)
.L_9:
        /*000c*/ 	.word	0x00000000
        /*0010*/ 	.short	0x0002
        /*0012*/ 	.short	0x0010
        /*0014*/ 	.byte	0x00, 0xf5, 0x21, 0x00


	//----- nvinfo : EIATTR_KPARAM_INFO
	.align		4
.L_10:
        /*0018*/ 	.byte	0x04, 0x17
        /*001a*/ 	.short	(.L_12 - .L_11)
.L_11:
        /*001c*/ 	.word	0x00000000
        /*0020*/ 	.short	0x0001
        /*0022*/ 	.short	0x0008
        /*0024*/ 	.byte	0x00, 0xf5, 0x21, 0x00


	//----- nvinfo : EIATTR_KPARAM_INFO
	.align		4
.L_12:
        /*0028*/ 	.byte	0x04, 0x17
        /*002a*/ 	.short	(.L_14 - .L_13)
.L_13:
        /*002c*/ 	.word	0x00000000
        /*0030*/ 	.short	0x0000
        /*0032*/ 	.short	0x0000
        /*0034*/ 	.byte	0x00, 0xf5, 0x21, 0x00


	//----- nvinfo : EIATTR_SPARSE_MMA_MASK
	.align		4
.L_14:
        /*0038*/ 	.byte	0x03, 0x50
        /*003a*/ 	.short	0x0000


	//----- nvinfo : EIATTR_MAXREG_COUNT
	.align		4
        /*003c*/ 	.byte	0x03, 0x1b
        /*003e*/ 	.short	0x00ff


	//----- nvinfo : EIATTR_EXTERNS
	.align		4
        /*0040*/ 	.byte	0x04, 0x0f
        /*0042*/ 	.short	(.L_16 - .L_15)


	//   ....[0]....
	.align		4
.L_15:
        /*0044*/ 	.word	index@(vprintf)


	//----- nvinfo : EIATTR_MERCURY_ISA_VERSION
	.align		4
.L_16:
        /*0048*/ 	.byte	0x03, 0x5f
        /*004a*/ 	.short	0x0101


	//----- nvinfo : EIATTR_VRC_CTA_INIT_COUNT
	.align		4
        /*004c*/ 	.byte	0x02, 0x4a
	.zero		1
	.zero		1


	//----- nvinfo : EIATTR_SYSCALL_OFFSETS
	.align		4
        /*0050*/ 	.byte	0x04, 0x46
        /*0052*/ 	.short	(.L_18 - .L_17)


	//   ....[0]....
.L_17:
        /*0054*/ 	.word	0x00000230


	//----- nvinfo : EIATTR_EXIT_INSTR_OFFSETS
	.align		4
.L_18:
        /*0058*/ 	.byte	0x04, 0x1c
        /*005a*/ 	.short	(.L_20 - .L_19)


	//   ....[0]....
.L_19:
        /*005c*/ 	.word	0x00000190


	//   ....[1]....
        /*0060*/ 	.word	0x00000240


	//----- nvinfo : EIATTR_CRS_STACK_SIZE
	.align		4
.L_20:
        /*0064*/ 	.byte	0x04, 0x1e
        /*0066*/ 	.short	(.L_22 - .L_21)
.L_21:
        /*0068*/ 	.word	0x00000000


	//----- nvinfo : EIATTR_CBANK_PARAM_SIZE
	.align		4
.L_22:
        /*006c*/ 	.byte	0x03, 0x19
        /*006e*/ 	.short	0x0018


	//----- nvinfo : EIATTR_PARAM_CBANK
	.align		4
        /*0070*/ 	.byte	0x04, 0x0a
        /*0072*/ 	.short	(.L_24 - .L_23)
	.align		4
.L_23:
        /*0074*/ 	.word	index@(.nv.constant0._Z10findSubstrPcS_Pi)
        /*0078*/ 	.short	0x0380
        /*007a*/ 	.short	0x0018


	//----- nvinfo : EIATTR_SW_WAR
	.align		4
.L_24:
        /*007c*/ 	.byte	0x04, 0x36
        /*007e*/ 	.short	(.L_26 - .L_25)
.L_25:
        /*0080*/ 	.word	0x00000008
.L_26:


//--------------------- .nv.callgraph             --------------------------
	.section	.nv.callgraph,"",@"SHT_CUDA_CALLGRAPH"
	.align	4
	.sectionentsize	8
	.align		4
        /*0000*/ 	.word	0x00000000
	.align		4
        /*0004*/ 	.word	0xffffffff
	.align		4
        /*0008*/ 	.word	index@(_Z10findSubstrPcS_Pi)
	.align		4
        /*000c*/ 	.word	index@(vprintf)
	.align		4
        /*0010*/ 	.word	0x00000000
	.align		4
        /*0014*/ 	.word	0xfffffffe
	.align		4
        /*0018*/ 	.word	0x00000000
	.align		4
        /*001c*/ 	.word	0xfffffffd
	.align		4
        /*0020*/ 	.word	0x00000000
	.align		4
        /*0024*/ 	.word	0xfffffffc


//--------------------- .nv.constant4             --------------------------
	.section	.nv.constant4,"a",@progbits
	.align	8
	.align		8
.nv.constant4:
        /*0000*/ 	.dword	vprintf
	.align		8
        /*0008*/ 	.dword	$str


//--------------------- .text._Z10findSubstrPcS_Pi --------------------------
	.section	.text._Z10findSubstrPcS_Pi,"ax",@progbits
	.align	128
        .global         _Z10findSubstrPcS_Pi
        .type           _Z10findSubstrPcS_Pi,@function
        .size           _Z10findSubstrPcS_Pi,(.L_x_4 - _Z10findSubstrPcS_Pi)
        .other          _Z10findSubstrPcS_Pi,@"STO_CUDA_ENTRY STV_DEFAULT"
_Z10findSubstrPcS_Pi:
.text._Z10findSubstrPcS_Pi:
[----:B------:R-:W0:Y:S08]  /*0000*/  LDC R1, c[0x0][0x37c] ;  /* 0x0000df00ff017b82 */ /* 0x000e300000000800 */
[----:B------:R-:W1:Y:S01]  /*0010*/  LDC.64 R2, c[0x0][0x390] ;  /* 0x0000e400ff027b82 */ /* 0x000e620000000a00 */
[----:B------:R-:W1:Y:S01]  /*0020*/  LDCU.64 UR6, c[0x0][0x358] ;  /* 0x00006b00ff0677ac */ /* 0x000e620008000a00 */
[----:B0-----:R-:W-:Y:S01]  /*0030*/  VIADD R1, R1, 0xfffffff8 ;  /* 0xfffffff801017836 */ /* 0x001fe20000000000 */
[----:B-1----:R-:W2:Y:S01]  /*0040*/  LDG.E R0, desc[UR6][R2.64] ;  /* 0x0000000602007981 */ /* 0x002ea2000c1e1900 */
[----:B------:R-:W0:Y:S01]  /*0050*/  LDCU UR4, c[0x0][0x2f8] ;  /* 0x00005f00ff0477ac */ /* 0x000e220008000800 */
[----:B------:R-:W1:Y:S01]  /*0060*/  S2R R8, SR_TID.X ;  /* 0x0000000000087919 */ /* 0x000e620000002100 */
[----:B------:R-:W3:Y:S01]  /*0070*/  LDCU UR5, c[0x0][0x2fc] ;  /* 0x00005f80ff0577ac */ /* 0x000ee20008000800 */
[----:B0-----:R-:W-:-:S05]  /*0080*/  IADD3 R6, P1, PT, R1, UR4, RZ ;  /* 0x0000000401067c10 */ /* 0x001fca000ff3e0ff */
[----:B---3--:R-:W-:Y:S01]  /*0090*/  IMAD.X R7, RZ, RZ, UR5, P1 ;  /* 0x00000005ff077e24 */ /* 0x008fe200088e06ff */
[----:B--2---:R-:W-:-:S13]  /*00a0*/  ISETP.GE.AND P0, PT, R0, 0x1, PT ;  /* 0x000000010000780c */ /* 0x004fda0003f06270 */
[----:B-1----:R-:W-:Y:S05]  /*00b0*/  @!P0 BRA `(.L_x_0) ;  /* 0x0000000000408947 */ /* 0x002fea0003800000 */
[----:B------:R-:W0:Y:S01]  /*00c0*/  LDCU.128 UR12, c[0x0][0x380] ;  /* 0x00007000ff0c77ac */ /* 0x000e220008000c00 */
[----:B------:R-:W-:-:S05]  /*00d0*/  UMOV UR4, URZ ;  /* 0x000000ff00047c82 */ /* 0x000fca0008000000 */
.L_x_1:
[----:B0-----:R-:W-:Y:S02]  /*00e0*/  UIADD3 UR5, UP0, UPT, UR4, UR14, URZ ;  /* 0x0000000e04057290 */ /* 0x001fe4000ff1e0ff */
[----:B------:R-:W-:Y:S02]  /*00f0*/  VIADD R2, R8, UR4 ;  /* 0x0000000408027c36 */ /* 0x000fe40008000000 */
[----:B------:R-:W-:-:S03]  /*0100*/  UIADD3.X UR8, UPT, UPT, URZ, UR15, URZ, UP0, !UPT ;  /* 0x0000000fff087290 */ /* 0x000fc600087fe4ff */
[----:B------:R-:W-:Y:S01]  /*0110*/  IADD3 R2, P0, PT, R2, UR12, RZ ;  /* 0x0000000c02027c10 */ /* 0x000fe2000ff1e0ff */
[----:B------:R-:W-:Y:S02]  /*0120*/  IMAD.U32 R4, RZ, RZ, UR5 ;  /* 0x00000005ff047e24 */ /* 0x000fe4000f8e00ff */
[----:B------:R-:W-:Y:S01]  /*0130*/  IMAD.U32 R5, RZ, RZ, UR8 ;  /* 0x00000008ff057e24 */ /* 0x000fe2000f8e00ff */
[----:B------:R-:W-:-:S05]  /*0140*/  IADD3.X R3, PT, PT, RZ, UR13, RZ, P0, !PT ;  /* 0x0000000dff037c10 */ /* 0x000fca00087fe4ff */
[----:B------:R-:W2:Y:S04]  /*0150*/  LDG.E.U8 R2, desc[UR6][R2.64] ;  /* 0x0000000602027981 */ /* 0x000ea8000c1e1100 */
[----:B------:R-:W2:Y:S01]  /*0160*/  LDG.E.U8 R5, desc[UR6][R4.64] ;  /* 0x0000000604057981 */ /* 0x000ea2000c1e1100 */
[----:B------:R-:W-:Y:S01]  /*0170*/  UIADD3 UR4, UPT, UPT, UR4, 0x1, URZ ;  /* 0x0000000104047890 */ /* 0x000fe2000fffe0ff */
[----:B--2---:R-:W-:-:S13]  /*0180*/  ISETP.NE.AND P0, PT, R2, R5, PT ;  /* 0x000000050200720c */ /* 0x004fda0003f05270 */
[----:B------:R-:W-:Y:S05]  /*0190*/  @P0 EXIT ;  /* 0x000000000000094d */ /* 0x000fea0003800000 */
[----:B------:R-:W-:-:S13]  /*01a0*/  ISETP.NE.AND P0, PT, R0, UR4, PT ;  /* 0x0000000400007c0c */ /* 0x000fda000bf05270 */
[----:B------:R-:W-:Y:S05]  /*01b0*/  @P0 BRA `(.L_x_1) ;  /* 0xfffffffc00c80947 */ /* 0x000fea000383ffff */
.L_x_0:
[----:B------:R-:W-:Y:S01]  /*01c0*/  MOV R0, 0x0 ;  /* 0x0000000000007802 */ /* 0x000fe20000000f00 */
[----:B------:R0:W-:Y:S01]  /*01d0*/  STL [R1], R8 ;  /* 0x0000000801007387 */ /* 0x0001e20000100800 */
[----:B------:R-:W1:Y:S02]  /*01e0*/  LDCU.64 UR4, c[0x4][0x8] ;  /* 0x01000100ff0477ac */ /* 0x000e640008000a00 */
[----:B------:R0:W2:Y:S01]  /*01f0*/  LDC.64 R2, c[0x4][R0] ;  /* 0x0100000000027b82 */ /* 0x0000a20000000a00 */
[----:B-1----:R-:W-:Y:S01]  /*0200*/  IMAD.U32 R4, RZ, RZ, UR4 ;  /* 0x00000004ff047e24 */ /* 0x002fe2000f8e00ff */
[----:B0-----:R-:W-:-:S07]  /*0210*/  MOV R5, UR5 ;  /* 0x0000000500057c02 */ /* 0x001fce0008000f00 */
[----:B------:R-:W-:-:S07]  /*0220*/  LEPC R20, `(.L_x_2) ;  /* 0x000000001014794e */ /* 0x000fce0000000000 */
[----:B--2---:R-:W-:Y:S05]  /*0230*/  CALL.ABS.NOINC R2 ;  /* 0x0000000002007343 */ /* 0x004fea0003c00000 */
.L_x_2:
[----:B------:R-:W-:Y:S05]  /*0240*/  EXIT ;  /* 0x000000000000794d */ /* 0x000fea0003800000 */
.L_x_3:
[----:B------:R-:W-:-:S00]  /*0250*/  BRA `(.L_x_3) ;  /* 0xfffffffc00fc7947 */ /* 0x000fc0000383ffff */
[----:B------:R-:W-:-:S00]  /*0260*/  NOP ;  /* 0x0000000000007918 */ /* 0x000fc00000000000 */
        /* <DEDUP_REMOVED lines=9> */
.L_x_4:


//--------------------- .nv.global.init           --------------------------
	.section	.nv.global.init,"aw",@progbits
.nv.global.init:
	.type		$str,@object
	.size		$str,(.L_0 - $str)
$str:
        /*0000*/ 	.byte	0x53, 0x75, 0x62, 0x73, 0x74, 0x72, 0x69, 0x6e, 0x67, 0x20, 0x70, 0x72, 0x65, 0x73, 0x65, 0x6e
        /*0010*/ 	.byte	0x74, 0x20, 0x61, 0x74, 0x20, 0x69, 0x6e, 0x64, 0x65, 0x78, 0x20, 0x25, 0x69, 0x0a, 0x00
.L_0:


//--------------------- .nv.shared.reserved.0     --------------------------
	.section	.nv.shared.reserved.0,"aw",@nobits
	.weak		__nv_reservedSMEM_offset_0_alias
	.size		__nv_reservedSMEM_offset_0_alias, 0, 64
	.other		__nv_reservedSMEM_offset_0_alias,@"STO_CUDA_RESERVED_SHARED STV_DEFAULT"
__nv_reservedSMEM_offset_0_alias:
	.zero		0
	.zero		64


//--------------------- .nv.constant0._Z10findSubstrPcS_Pi --------------------------
	.section	.nv.constant0._Z10findSubstrPcS_Pi,"a",@progbits
	.sectionflags	@""
	.align	4
.nv.constant0._Z10findSubstrPcS_Pi:
	.zero		920


//--------------------- SYMBOLS --------------------------

	.type		.nv.reservedSmem.offset0,@object
	.size		.nv.reservedSmem.offset0,0x4
	.type		vprintf,@function
